//
// Generated by NVIDIA NVVM Compiler
//
// Compiler Build ID: CL-36424714
// Cuda compilation tools, release 13.0, V13.0.88
// Based on NVVM 20.0.0
//

.version 9.0
.target sm_100
.address_size 64

	// .globl	empiricalNullFilter
.const .align 4 .u32 roiWidth;
.const .align 4 .u32 roiHeight;
.const .align 4 .u32 cacheWidth;
.const .align 4 .u32 cacheHeight;
.const .align 4 .u32 kernelRadius;
.const .align 4 .u32 kernelHeight;
.const .align 4 .u32 nPoints;
.const .align 4 .u32 nInitial;
.const .align 4 .u32 nStep;

.visible .entry empiricalNullFilter(
	.param .u64 .ptr .align 1 empiricalNullFilter_param_0,
	.param .u64 .ptr .align 1 empiricalNullFilter_param_1,
	.param .u64 .ptr .align 1 empiricalNullFilter_param_2,
	.param .u64 .ptr .align 1 empiricalNullFilter_param_3,
	.param .u64 .ptr .align 1 empiricalNullFilter_param_4
)
{


	ret;

}


// ===== COMPILED SASS (sm_100) =====

	.target	sm_100

	.elftype	@"ET_EXEC"


//--------------------- .note.nv.tkinfo           --------------------------
	.section	.note.nv.tkinfo,"",@"SHT_NOTE"
	.sectionflags	@"SHF_NOTE_NV_TKINFO"
	.tkinfo
        /*0018*/ 	.word	0x00000002
        /*0030*/ 	.string	""
        /*0030*/ 	.string	"ptxas"
        /*0030*/ 	.string	"Cuda compilation tools, release 13.0, V13.0.88"
        /*0030*/ 	.string	"Build cuda_13.0.r13.0/compiler.36424714_0"
        /*0030*/ 	.string	"-arch sm_100 -m 64 "



//--------------------- .note.nv.cuinfo           --------------------------
	.section	.note.nv.cuinfo,"",@"SHT_NOTE"
	.sectionflags	@"SHF_NOTE_NV_CUINFO"
        /*0018*/ 	.short	0x0002
        /*001a*/ 	.short	0x0064
        /*001c*/ 	.short	0x0082
	.zero		2


//--------------------- .nv.info                  --------------------------
	.section	.nv.info,"",@"SHT_CUDA_INFO"
	.align	4


	//----- nvinfo : EIATTR_REGCOUNT
	.align		4
        /*0000*/ 	.byte	0x04, 0x2f
        /*0002*/ 	.short	(.L_10 - .L_9)
	.align		4
.L_9:
        /*0004*/ 	.word	index@(empiricalNullFilter)
        /*0008*/ 	.word	0x00000004


	//----- nvinfo : EIATTR_FRAME_SIZE
	.align		4
.L_10:
        /*000c*/ 	.byte	0x04, 0x11
        /*000e*/ 	.short	(.L_12 - .L_11)
	.align		4
.L_11:
        /*0010*/ 	.word	index@(empiricalNullFilter)
        /*0014*/ 	.word	0x00000000


	//----- nvinfo : EIATTR_MIN_STACK_SIZE
	.align		4
.L_12:
        /*0018*/ 	.byte	0x04, 0x12
        /*001a*/ 	.short	(.L_14 - .L_13)
	.align		4
.L_13:
        /*001c*/ 	.word	index@(empiricalNullFilter)
        /*0020*/ 	.word	0x00000000
.L_14:


//--------------------- .nv.compat                --------------------------
	.section	.nv.compat,"",@"SHT_CUDA_COMPAT_INFO"
	.align	4
        /*0000*/ 	.byte	0x02, 0x09, 0x00, 0x00, 0x02, 0x02, 0x01, 0x00, 0x02, 0x05, 0x05, 0x00, 0x03, 0x07, 0x01, 0x01
        /*0010*/ 	.byte	0x02, 0x03, 0x00, 0x00, 0x02, 0x06, 0x01, 0x00, 0x04, 0x0b, 0x08, 0x00, 0x09, 0x00, 0x00, 0x00
        /*0020*/ 	.byte	0x00, 0x00, 0x00, 0x00


//--------------------- .nv.info.empiricalNullFilter --------------------------
	.section	.nv.info.empiricalNullFilter,"",@"SHT_CUDA_INFO"
	.sectionflags	@""
	.align	4


	//----- nvinfo : EIATTR_CUDA_API_VERSION
	.align		4
        /*0000*/ 	.byte	0x04, 0x37
        /*0002*/ 	.short	(.L_16 - .L_15)
.L_15:
        /*0004*/ 	.word	0x00000082


	//----- nvinfo : EIATTR_KPARAM_INFO
	.align		4
.L_16:
        /*0008*/ 	.byte	0x04, 0x17
        /*000a*/ 	.short	(.L_18 - .L_17)
.L_17:
        /*000c*/ 	.word	0x00000000
        /*0010*/ 	.short	0x0004
        /*0012*/ 	.short	0x0020
        /*0014*/ 	.byte	0x00, 0xf5, 0x21, 0x00


	//----- nvinfo : EIATTR_KPARAM_INFO
	.align		4
.L_18:
        /*0018*/ 	.byte	0x04, 0x17
        /*001a*/ 	.short	(.L_20 - .L_19)
.L_19:
        /*001c*/ 	.word	0x00000000
        /*0020*/ 	.short	0x0003
        /*0022*/ 	.short	0x0018
        /*0024*/ 	.byte	0x00, 0xf5, 0x21, 0x00


	//----- nvinfo : EIATTR_KPARAM_INFO
	.align		4
.L_20:
        /*0028*/ 	.byte	0x04, 0x17
        /*002a*/ 	.short	(.L_22 - .L_21)
.L_21:
        /*002c*/ 	.word	0x00000000
        /*0030*/ 	.short	0x0002
        /*0032*/ 	.short	0x0010
        /*0034*/ 	.byte	0x00, 0xf5, 0x21, 0x00


	//----- nvinfo : EIATTR_KPARAM_INFO
	.align		4
.L_22:
        /*0038*/ 	.byte	0x04, 0x17
        /*003a*/ 	.short	(.L_24 - .L_23)
.L_23:
        /*003c*/ 	.word	0x00000000
        /*0040*/ 	.short	0x0001
        /*0042*/ 	.short	0x0008
        /*0044*/ 	.byte	0x00, 0xf5, 0x21, 0x00


	//----- nvinfo : EIATTR_KPARAM_INFO
	.align		4
.L_24:
        /*0048*/ 	.byte	0x04, 0x17
        /*004a*/ 	.short	(.L_26 - .L_25)
.L_25:
        /*004c*/ 	.word	0x00000000
        /*0050*/ 	.short	0x0000
        /*0052*/ 	.short	0x0000
        /*0054*/ 	.byte	0x00, 0xf5, 0x21, 0x00


	//----- nvinfo : EIATTR_SPARSE_MMA_MASK
	.align		4
.L_26:
        /*0058*/ 	.byte	0x03, 0x50
        /*005a*/ 	.short	0x0000


	//----- nvinfo : EIATTR_MAXREG_COUNT
	.align		4
        /*005c*/ 	.byte	0x03, 0x1b
        /*005e*/ 	.short	0x00ff


	//----- nvinfo : EIATTR_MERCURY_ISA_VERSION
	.align		4
        /*0060*/ 	.byte	0x03, 0x5f
        /*0062*/ 	.short	0x0101


	//----- nvinfo : EIATTR_VRC_CTA_INIT_COUNT
	.align		4
        /*0064*/ 	.byte	0x02, 0x4a
	.zero		1
	.zero		1


	//----- nvinfo : EIATTR_EXIT_INSTR_OFFSETS
	.align		4
        /*0068*/ 	.byte	0x04, 0x1c
        /*006a*/ 	.short	(.L_28 - .L_27)


	//   ....[0]....
.L_27:
        /*006c*/ 	.word	0x00000010


	//----- nvinfo : EIATTR_CBANK_PARAM_SIZE
	.align		4
.L_28:
        /*0070*/ 	.byte	0x03, 0x19
        /*0072*/ 	.short	0x0028


	//----- nvinfo : EIATTR_PARAM_CBANK
	.align		4
        /*0074*/ 	.byte	0x04, 0x0a
        /*0076*/ 	.short	(.L_30 - .L_29)
	.align		4
.L_29:
        /*0078*/ 	.word	index@(.nv.constant0.empiricalNullFilter)
        /*007c*/ 	.short	0x0380
        /*007e*/ 	.short	0x0028


	//----- nvinfo : EIATTR_SW_WAR
	.align		4
.L_30:
        /*0080*/ 	.byte	0x04, 0x36
        /*0082*/ 	.short	(.L_32 - .L_31)
.L_31:
        /*0084*/ 	.word	0x00000008
.L_32:


//--------------------- .nv.callgraph             --------------------------
	.section	.nv.callgraph,"",@"SHT_CUDA_CALLGRAPH"
	.align	4
	.sectionentsize	8
	.align		4
        /*0000*/ 	.word	0x00000000
	.align		4
        /*0004*/ 	.word	0xffffffff
	.align		4
        /*0008*/ 	.word	0x00000000
	.align		4
        /*000c*/ 	.word	0xfffffffe
	.align		4
        /*0010*/ 	.word	0x00000000
	.align		4
        /*0014*/ 	.word	0xfffffffd
	.align		4
        /*0018*/ 	.word	0x00000000
	.align		4
        /*001c*/ 	.word	0xfffffffc


//--------------------- .nv.constant3             --------------------------
	.section	.nv.constant3,"a",@progbits
	.align	4
.nv.constant3:
	.type		roiWidth,@object
	.size		roiWidth,(roiHeight - roiWidth)
roiWidth:
	.zero		4
	.type		roiHeight,@object
	.size		roiHeight,(cacheWidth - roiHeight)
roiHeight:
	.zero		4
	.type		cacheWidth,@object
	.size		cacheWidth,(cacheHeight - cacheWidth)
cacheWidth:
	.zero		4
	.type		cacheHeight,@object
	.size		cacheHeight,(kernelRadius - cacheHeight)
cacheHeight:
	.zero		4
	.type		kernelRadius,@object
	.size		kernelRadius,(kernelHeight - kernelRadius)
kernelRadius:
	.zero		4
	.type		kernelHeight,@object
	.size		kernelHeight,(nPoints - kernelHeight)
kernelHeight:
	.zero		4
	.type		nPoints,@object
	.size		nPoints,(nInitial - nPoints)
nPoints:
	.zero		4
	.type		nInitial,@object
	.size		nInitial,(nStep - nInitial)
nInitial:
	.zero		4
	.type		nStep,@object
	.size		nStep,(.L_8 - nStep)
nStep:
	.zero		4
.L_8:


//--------------------- .text.empiricalNullFilter --------------------------
	.section	.text.empiricalNullFilter,"ax",@progbits
	.align	128
        .global         empiricalNullFilter
        .type           empiricalNullFilter,@function
        .size           empiricalNullFilter,(.L_x_1 - empiricalNullFilter)
        .other          empiricalNullFilter,@"STO_CUDA_ENTRY STV_DEFAULT"
empiricalNullFilter:
.text.empiricalNullFilter:
[----:B------:R-:W-:Y:S01]  /*0000*/  LDC R1, c[0x0][0x37c] ;  /* 0x0000df00ff017b82 */ /* 0x000fe20000000800 */
[----:B------:R-:W-:Y:S05]  /*0010*/  EXIT ;  /* 0x000000000000794d */ /* 0x000fea0003800000 */
.L_x_0:
[----:B------:R-:W-:-:S00]  /*0020*/  BRA `(.L_x_0) ;  /* 0xfffffffc00fc7947 */ /* 0x000fc0000383ffff */
[----:B------:R-:W-:-:S00]  /*0030*/  NOP ;  /* 0x0000000000007918 */ /* 0x000fc00000000000 */
        /* <DEDUP_REMOVED lines=12> */
.L_x_1:


//--------------------- .nv.shared.reserved.0     --------------------------
	.section	.nv.shared.reserved.0,"aw",@nobits
	.weak		__nv_reservedSMEM_offset_0_alias
	.size		__nv_reservedSMEM_offset_0_alias, 0, 64
	.other		__nv_reservedSMEM_offset_0_alias,@"STO_CUDA_RESERVED_SHARED STV_DEFAULT"
__nv_reservedSMEM_offset_0_alias:
	.zero		0
	.zero		64


//--------------------- .nv.constant0.empiricalNullFilter --------------------------
	.section	.nv.constant0.empiricalNullFilter,"a",@progbits
	.sectionflags	@""
	.align	4
.nv.constant0.empiricalNullFilter:
	.zero		936


//--------------------- SYMBOLS --------------------------

	.type		.nv.reservedSmem.offset0,@object
	.size		.nv.reservedSmem.offset0,0x4
